//
// Generated by NVIDIA NVVM Compiler
//
// Compiler Build ID: CL-36424714
// Cuda compilation tools, release 13.0, V13.0.88
// Based on NVVM 20.0.0
//

.version 9.0
.target sm_100
.address_size 64

	// .globl	_Z10primeSievePii

.visible .entry _Z10primeSievePii(
	.param .u64 .ptr .align 1 _Z10primeSievePii_param_0,
	.param .u32 _Z10primeSievePii_param_1
)
{
	.reg .pred 	%p<7>;
	.reg .b32 	%r<18>;
	.reg .b32 	%f<5>;
	.reg .b64 	%rd<7>;

	ld.param.u64 	%rd2, [_Z10primeSievePii_param_0];
	ld.param.u32 	%r9, [_Z10primeSievePii_param_1];
	cvta.to.global.u64 	%rd1, %rd2;
	mov.u32 	%r10, %ctaid.x;
	mov.u32 	%r1, %ntid.x;
	mov.u32 	%r11, %tid.x;
	mad.lo.s32 	%r12, %r10, %r1, %r11;
	add.s32 	%r16, %r12, 2;
	cvt.rn.f32.s32 	%f2, %r16;
	cvt.rn.f32.s32 	%f3, %r9;
	sqrt.rn.f32 	%f1, %f3;
	setp.ltu.f32 	%p1, %f1, %f2;
	@%p1 bra 	$L__BB0_5;
	mov.u32 	%r13, %nctaid.x;
	mul.lo.s32 	%r3, %r1, %r13;
$L__BB0_2:
	mul.wide.s32 	%rd3, %r16, 4;
	add.s64 	%rd4, %rd1, %rd3;
	ld.global.u32 	%r14, [%rd4];
	setp.eq.s32 	%p2, %r14, 0;
	mul.lo.s32 	%r17, %r16, %r16;
	setp.gt.s32 	%p3, %r17, %r9;
	or.pred  	%p4, %p2, %p3;
	@%p4 bra 	$L__BB0_4;
$L__BB0_3:
	mul.wide.s32 	%rd5, %r17, 4;
	add.s64 	%rd6, %rd1, %rd5;
	mov.b32 	%r15, 0;
	st.global.u32 	[%rd6], %r15;
	add.s32 	%r17, %r17, %r16;
	setp.le.s32 	%p5, %r17, %r9;
	@%p5 bra 	$L__BB0_3;
$L__BB0_4:
	add.s32 	%r16, %r16, %r3;
	cvt.rn.f32.s32 	%f4, %r16;
	setp.ge.f32 	%p6, %f1, %f4;
	@%p6 bra 	$L__BB0_2;
$L__BB0_5:
	bar.sync 	0;
	ret;

}


// ===== COMPILED SASS (sm_100) =====

	.target	sm_100

	.elftype	@"ET_EXEC"


//--------------------- .note.nv.tkinfo           --------------------------
	.section	.note.nv.tkinfo,"",@"SHT_NOTE"
	.sectionflags	@"SHF_NOTE_NV_TKINFO"
	.tkinfo
        /*0018*/ 	.word	0x00000002
        /*0030*/ 	.string	""
        /*0030*/ 	.string	"ptxas"
        /*0030*/ 	.string	"Cuda compilation tools, release 13.0, V13.0.88"
        /*0030*/ 	.string	"Build cuda_13.0.r13.0/compiler.36424714_0"
        /*0030*/ 	.string	"-arch sm_100 -m 64 "



//--------------------- .note.nv.cuinfo           --------------------------
	.section	.note.nv.cuinfo,"",@"SHT_NOTE"
	.sectionflags	@"SHF_NOTE_NV_CUINFO"
        /*0018*/ 	.short	0x0002
        /*001a*/ 	.short	0x0064
        /*001c*/ 	.short	0x0082
	.zero		2


//--------------------- .nv.info                  --------------------------
	.section	.nv.info,"",@"SHT_CUDA_INFO"
	.align	4


	//----- nvinfo : EIATTR_REGCOUNT
	.align		4
        /*0000*/ 	.byte	0x04, 0x2f
        /*0002*/ 	.short	(.L_1 - .L_0)
	.align		4
.L_0:
        /*0004*/ 	.word	index@(_Z10primeSievePii)
        /*0008*/ 	.word	0x0000000e


	//----- nvinfo : EIATTR_FRAME_SIZE
	.align		4
.L_1:
        /*000c*/ 	.byte	0x04, 0x11
        /*000e*/ 	.short	(.L_3 - .L_2)
	.align		4
.L_2:
        /*0010*/ 	.word	index@($__internal_0_$__cuda_sm20_sqrt_rn_f32_slowpath)
        /*0014*/ 	.word	0x00000000


	//----- nvinfo : EIATTR_FRAME_SIZE
	.align		4
.L_3:
        /*0018*/ 	.byte	0x04, 0x11
        /*001a*/ 	.short	(.L_5 - .L_4)
	.align		4
.L_4:
        /*001c*/ 	.word	index@(_Z10primeSievePii)
        /*0020*/ 	.word	0x00000000


	//----- nvinfo : EIATTR_MIN_STACK_SIZE
	.align		4
.L_5:
        /*0024*/ 	.byte	0x04, 0x12
        /*0026*/ 	.short	(.L_7 - .L_6)
	.align		4
.L_6:
        /*0028*/ 	.word	index@(_Z10primeSievePii)
        /*002c*/ 	.word	0x00000000
.L_7:


//--------------------- .nv.compat                --------------------------
	.section	.nv.compat,"",@"SHT_CUDA_COMPAT_INFO"
	.align	4
        /*0000*/ 	.byte	0x02, 0x09, 0x00, 0x00, 0x02, 0x02, 0x01, 0x00, 0x02, 0x05, 0x05, 0x00, 0x03, 0x07, 0x01, 0x01
        /*0010*/ 	.byte	0x02, 0x03, 0x00, 0x00, 0x02, 0x06, 0x01, 0x00, 0x04, 0x0b, 0x08, 0x00, 0x01, 0x00, 0x00, 0x00
        /*0020*/ 	.byte	0x00, 0x00, 0x00, 0x00


//--------------------- .nv.info._Z10primeSievePii --------------------------
	.section	.nv.info._Z10primeSievePii,"",@"SHT_CUDA_INFO"
	.sectionflags	@""
	.align	4


	//----- nvinfo : EIATTR_CUDA_API_VERSION
	.align		4
        /*0000*/ 	.byte	0x04, 0x37
        /*0002*/ 	.short	(.L_9 - .L_8)
.L_8:
        /*0004*/ 	.word	0x00000082


	//----- nvinfo : EIATTR_KPARAM_INFO
	.align		4
.L_9:
        /*0008*/ 	.byte	0x04, 0x17
        /*000a*/ 	.short	(.L_11 - .L_10)
.L_10:
        /*000c*/ 	.word	0x00000000
        /*0010*/ 	.short	0x0001
        /*0012*/ 	.short	0x0008
        /*0014*/ 	.byte	0x00, 0xf0, 0x11, 0x00


	//----- nvinfo : EIATTR_KPARAM_INFO
	.align		4
.L_11:
        /*0018*/ 	.byte	0x04, 0x17
        /*001a*/ 	.short	(.L_13 - .L_12)
.L_12:
        /*001c*/ 	.word	0x00000000
        /*0020*/ 	.short	0x0000
        /*0022*/ 	.short	0x0000
        /*0024*/ 	.byte	0x00, 0xf5, 0x21, 0x00


	//----- nvinfo : EIATTR_SPARSE_MMA_MASK
	.align		4
.L_13:
        /*0028*/ 	.byte	0x03, 0x50
        /*002a*/ 	.short	0x0000


	//----- nvinfo : EIATTR_MAXREG_COUNT
	.align		4
        /*002c*/ 	.byte	0x03, 0x1b
        /*002e*/ 	.short	0x00ff


	//----- nvinfo : EIATTR_NUM_BARRIERS
	.align		4
        /*0030*/ 	.byte	0x02, 0x4c
        /*0032*/ 	.byte	0x01
	.zero		1


	//----- nvinfo : EIATTR_MERCURY_ISA_VERSION
	.align		4
        /*0034*/ 	.byte	0x03, 0x5f
        /*0036*/ 	.short	0x0101


	//----- nvinfo : EIATTR_VRC_CTA_INIT_COUNT
	.align		4
        /*0038*/ 	.byte	0x02, 0x4a
	.zero		1
	.zero		1


	//----- nvinfo : EIATTR_EXIT_INSTR_OFFSETS
	.align		4
        /*003c*/ 	.byte	0x04, 0x1c
        /*003e*/ 	.short	(.L_15 - .L_14)


	//   ....[0]....
.L_14:
        /*0040*/ 	.word	0x00000330


	//----- nvinfo : EIATTR_CRS_STACK_SIZE
	.align		4
.L_15:
        /*0044*/ 	.byte	0x04, 0x1e
        /*0046*/ 	.short	(.L_17 - .L_16)
.L_16:
        /*0048*/ 	.word	0x00000000


	//----- nvinfo : EIATTR_CBANK_PARAM_SIZE
	.align		4
.L_17:
        /*004c*/ 	.byte	0x03, 0x19
        /*004e*/ 	.short	0x000c


	//----- nvinfo : EIATTR_PARAM_CBANK
	.align		4
        /*0050*/ 	.byte	0x04, 0x0a
        /*0052*/ 	.short	(.L_19 - .L_18)
	.align		4
.L_18:
        /*0054*/ 	.word	index@(.nv.constant0._Z10primeSievePii)
        /*0058*/ 	.short	0x0380
        /*005a*/ 	.short	0x000c


	//----- nvinfo : EIATTR_SW_WAR
	.align		4
.L_19:
        /*005c*/ 	.byte	0x04, 0x36
        /*005e*/ 	.short	(.L_21 - .L_20)
.L_20:
        /*0060*/ 	.word	0x00000008
.L_21:


//--------------------- .nv.callgraph             --------------------------
	.section	.nv.callgraph,"",@"SHT_CUDA_CALLGRAPH"
	.align	4
	.sectionentsize	8
	.align		4
        /*0000*/ 	.word	0x00000000
	.align		4
        /*0004*/ 	.word	0xffffffff
	.align		4
        /*0008*/ 	.word	0x00000000
	.align		4
        /*000c*/ 	.word	0xfffffffe
	.align		4
        /*0010*/ 	.word	0x00000000
	.align		4
        /*0014*/ 	.word	0xfffffffd
	.align		4
        /*0018*/ 	.word	0x00000000
	.align		4
        /*001c*/ 	.word	0xfffffffc


//--------------------- .text._Z10primeSievePii   --------------------------
	.section	.text._Z10primeSievePii,"ax",@progbits
	.align	128
        .global         _Z10primeSievePii
        .type           _Z10primeSievePii,@function
        .size           _Z10primeSievePii,(.L_x_10 - _Z10primeSievePii)
        .other          _Z10primeSievePii,@"STO_CUDA_ENTRY STV_DEFAULT"
_Z10primeSievePii:
.text._Z10primeSievePii:
[----:B------:R-:W-:Y:S01]  /*0000*/  LDC R1, c[0x0][0x37c] ;  /* 0x0000df00ff017b82 */ /* 0x000fe20000000800 */
[----:B------:R-:W0:Y:S01]  /*0010*/  LDCU UR5, c[0x0][0x388] ;  /* 0x00007100ff0577ac */ /* 0x000e220008000800 */
[----:B------:R-:W1:Y:S06]  /*0020*/  S2R R3, SR_TID.X ;  /* 0x0000000000037919 */ /* 0x000e6c0000002100 */
[----:B------:R-:W1:Y:S08]  /*0030*/  S2UR UR4, SR_CTAID.X ;  /* 0x00000000000479c3 */ /* 0x000e700000002500 */
[----:B------:R-:W1:Y:S01]  /*0040*/  LDC R6, c[0x0][0x360] ;  /* 0x0000d800ff067b82 */ /* 0x000e620000000800 */
[----:B0-----:R-:W-:-:S04]  /*0050*/  I2FP.F32.S32 R0, UR5 ;  /* 0x0000000500007c45 */ /* 0x001fc80008201400 */
[----:B------:R0:W2:Y:S01]  /*0060*/  MUFU.RSQ R5, R0 ;  /* 0x0000000000057308 */ /* 0x0000a20000001400 */
[----:B------:R-:W-:-:S05]  /*0070*/  VIADD R4, R0, 0xf3000000 ;  /* 0xf300000000047836 */ /* 0x000fca0000000000 */
[----:B------:R-:W-:Y:S01]  /*0080*/  ISETP.GT.U32.AND P0, PT, R4, 0x727fffff, PT ;  /* 0x727fffff0400780c */ /* 0x000fe20003f04070 */
[----:B-1----:R-:W-:-:S04]  /*0090*/  IMAD R2, R6, UR4, R3 ;  /* 0x0000000406027c24 */ /* 0x002fc8000f8e0203 */
[----:B------:R-:W-:-:S05]  /*00a0*/  VIADD R2, R2, 0x2 ;  /* 0x0000000202027836 */ /* 0x000fca0000000000 */
[----:B------:R-:W-:-:S03]  /*00b0*/  I2FP.F32.S32 R3, R2 ;  /* 0x0000000200037245 */ /* 0x000fc60000201400 */
[----:B0-2---:R-:W-:Y:S05]  /*00c0*/  @!P0 BRA `(.L_x_0) ;  /* 0x00000000000c8947 */ /* 0x005fea0003800000 */
[----:B------:R-:W-:-:S07]  /*00d0*/  MOV R8, 0xf0 ;  /* 0x000000f000087802 */ /* 0x000fce0000000f00 */
[----:B------:R-:W-:Y:S05]  /*00e0*/  CALL.REL.NOINC `($__internal_0_$__cuda_sm20_sqrt_rn_f32_slowpath) ;  /* 0x0000000000947944 */ /* 0x000fea0003c00000 */
[----:B------:R-:W-:Y:S05]  /*00f0*/  BRA `(.L_x_1) ;  /* 0x0000000000107947 */ /* 0x000fea0003800000 */
.L_x_0:
[----:B------:R-:W-:Y:S01]  /*0100*/  FMUL.FTZ R7, R0, R5 ;  /* 0x0000000500077220 */ /* 0x000fe20000410000 */
[----:B------:R-:W-:-:S03]  /*0110*/  FMUL.FTZ R5, R5, 0.5 ;  /* 0x3f00000005057820 */ /* 0x000fc60000410000 */
[----:B------:R-:W-:-:S04]  /*0120*/  FFMA R0, -R7, R7, R0 ;  /* 0x0000000707007223 */ /* 0x000fc80000000100 */
[----:B------:R-:W-:-:S07]  /*0130*/  FFMA R0, R0, R5, R7 ;  /* 0x0000000500007223 */ /* 0x000fce0000000007 */
.L_x_1:
[----:B------:R-:W-:Y:S01]  /*0140*/  FSETP.GE.AND P0, PT, R0, R3, PT ;  /* 0x000000030000720b */ /* 0x000fe20003f06000 */
[----:B------:R-:W-:-:S12]  /*0150*/  BSSY.RECONVERGENT B0, `(.L_x_2) ;  /* 0x000001c000007945 */ /* 0x000fd80003800200 */
[----:B------:R-:W-:Y:S05]  /*0160*/  @!P0 BRA `(.L_x_3) ;  /* 0x0000000000688947 */ /* 0x000fea0003800000 */
[----:B------:R-:W0:Y:S01]  /*0170*/  LDC.64 R10, c[0x0][0x358] ;  /* 0x0000d600ff0a7b82 */ /* 0x000e220000000a00 */
[----:B------:R-:W1:Y:S02]  /*0180*/  LDCU UR4, c[0x0][0x370] ;  /* 0x00006e00ff0477ac */ /* 0x000e640008000800 */
[----:B-1----:R-:W-:-:S07]  /*0190*/  IMAD R3, R6, UR4, RZ ;  /* 0x0000000406037c24 */ /* 0x002fce000f8e02ff */
.L_x_7:
[----:B------:R-:W1:Y:S01]  /*01a0*/  LDC.64 R6, c[0x0][0x380] ;  /* 0x0000e000ff067b82 */ /* 0x000e620000000a00 */
[----:B0-----:R-:W-:Y:S02]  /*01b0*/  R2UR UR4, R10 ;  /* 0x000000000a0472ca */ /* 0x001fe400000e0000 */
[----:B------:R-:W-:-:S05]  /*01c0*/  R2UR UR5, R11 ;  /* 0x000000000b0572ca */ /* 0x000fca00000e0000 */
[----:B------:R-:W0:Y:S01]  /*01d0*/  LDC R9, c[0x0][0x388] ;  /* 0x0000e200ff097b82 */ /* 0x000e220000000800 */
[----:B-1----:R-:W-:-:S07]  /*01e0*/  IMAD.WIDE R4, R2, 0x4, R6 ;  /* 0x0000000402047825 */ /* 0x002fce00078e0206 */
[----:B------:R-:W2:Y:S01]  /*01f0*/  LDG.E R4, desc[UR4][R4.64] ;  /* 0x0000000404047981 */ /* 0x000ea2000c1e1900 */
[----:B------:R-:W-:Y:S01]  /*0200*/  IMAD R8, R2, R2, RZ ;  /* 0x0000000202087224 */ /* 0x000fe200078e02ff */
[----:B------:R-:W-:Y:S04]  /*0210*/  BSSY.RECONVERGENT B1, `(.L_x_4) ;  /* 0x000000b000017945 */ /* 0x000fe80003800200 */
[----:B0-----:R-:W-:-:S04]  /*0220*/  ISETP.GT.AND P0, PT, R8, R9, PT ;  /* 0x000000090800720c */ /* 0x001fc80003f04270 */
[----:B--2---:R-:W-:-:S13]  /*0230*/  ISETP.EQ.OR P0, PT, R4, RZ, P0 ;  /* 0x000000ff0400720c */ /* 0x004fda0000702670 */
[----:B------:R-:W-:Y:S05]  /*0240*/  @P0 BRA `(.L_x_5) ;  /* 0x00000000001c0947 */ /* 0x000fea0003800000 */
.L_x_6:
[C---:B0-----:R-:W-:Y:S01]  /*0250*/  IMAD.WIDE R4, R8.reuse, 0x4, R6 ;  /* 0x0000000408047825 */ /* 0x041fe200078e0206 */
[----:B------:R-:W-:Y:S02]  /*0260*/  IADD3 R8, PT, PT, R8, R2, RZ ;  /* 0x0000000208087210 */ /* 0x000fe40007ffe0ff */
[----:B------:R-:W-:Y:S02]  /*0270*/  R2UR UR4, R10 ;  /* 0x000000000a0472ca */ /* 0x000fe400000e0000 */
[----:B------:R-:W-:Y:S02]  /*0280*/  R2UR UR5, R11 ;  /* 0x000000000b0572ca */ /* 0x000fe400000e0000 */
[----:B------:R-:W-:-:S11]  /*0290*/  ISETP.GT.AND P0, PT, R8, R9, PT ;  /* 0x000000090800720c */ /* 0x000fd60003f04270 */
[----:B------:R0:W-:Y:S02]  /*02a0*/  STG.E desc[UR4][R4.64], RZ ;  /* 0x000000ff04007986 */ /* 0x0001e4000c101904 */
[----:B------:R-:W-:Y:S05]  /*02b0*/  @!P0 BRA `(.L_x_6) ;  /* 0xfffffffc00e48947 */ /* 0x000fea000383ffff */
.L_x_5:
[----:B------:R-:W-:Y:S05]  /*02c0*/  BSYNC.RECONVERGENT B1 ;  /* 0x0000000000017941 */ /* 0x000fea0003800200 */
.L_x_4:
[----:B------:R-:W-:-:S05]  /*02d0*/  IMAD.IADD R2, R3, 0x1, R2 ;  /* 0x0000000103027824 */ /* 0x000fca00078e0202 */
[----:B0-----:R-:W-:-:S04]  /*02e0*/  I2FP.F32.S32 R5, R2 ;  /* 0x0000000200057245 */ /* 0x001fc80000201400 */
[----:B------:R-:W-:-:S13]  /*02f0*/  FSETP.GE.AND P0, PT, R0, R5, PT ;  /* 0x000000050000720b */ /* 0x000fda0003f06000 */
[----:B------:R-:W-:Y:S05]  /*0300*/  @P0 BRA `(.L_x_7) ;  /* 0xfffffffc00a40947 */ /* 0x000fea000383ffff */
.L_x_3:
[----:B------:R-:W-:Y:S05]  /*0310*/  BSYNC.RECONVERGENT B0 ;  /* 0x0000000000007941 */ /* 0x000fea0003800200 */
.L_x_2:
[----:B------:R-:W-:Y:S06]  /*0320*/  BAR.SYNC.DEFER_BLOCKING 0x0 ;  /* 0x0000000000007b1d */ /* 0x000fec0000010000 */
[----:B------:R-:W-:Y:S05]  /*0330*/  EXIT ;  /* 0x000000000000794d */ /* 0x000fea0003800000 */
        .weak           $__internal_0_$__cuda_sm20_sqrt_rn_f32_slowpath
        .type           $__internal_0_$__cuda_sm20_sqrt_rn_f32_slowpath,@function
        .size           $__internal_0_$__cuda_sm20_sqrt_rn_f32_slowpath,(.L_x_10 - $__internal_0_$__cuda_sm20_sqrt_rn_f32_slowpath)
$__internal_0_$__cuda_sm20_sqrt_rn_f32_slowpath:
[----:B------:R-:W-:-:S13]  /*0340*/  LOP3.LUT P0, RZ, R0, 0x7fffffff, RZ, 0xc0, !PT ;  /* 0x7fffffff00ff7812 */ /* 0x000fda000780c0ff */
[----:B------:R-:W-:Y:S01]  /*0350*/  @!P0 MOV R4, R0 ;  /* 0x0000000000048202 */ /* 0x000fe20000000f00 */
[----:B------:R-:W-:Y:S06]  /*0360*/  @!P0 BRA `(.L_x_8) ;  /* 0x0000000000448947 */ /* 0x000fec0003800000 */
[----:B------:R-:W-:-:S13]  /*0370*/  FSETP.GEU.FTZ.AND P0, PT, R0, RZ, PT ;  /* 0x000000ff0000720b */ /* 0x000fda0003f1e000 */
[----:B------:R-:W-:Y:S01]  /*0380*/  @!P0 IMAD.MOV.U32 R4, RZ, RZ, 0x7fffffff ;  /* 0x7fffffffff048424 */ /* 0x000fe200078e00ff */
[----:B------:R-:W-:Y:S06]  /*0390*/  @!P0 BRA `(.L_x_8) ;  /* 0x0000000000388947 */ /* 0x000fec0003800000 */
[----:B------:R-:W-:-:S13]  /*03a0*/  FSETP.GTU.FTZ.AND P0, PT, |R0|, +INF , PT ;  /* 0x7f8000000000780b */ /* 0x000fda0003f1c200 */
[----:B------:R-:W-:Y:S01]  /*03b0*/  @P0 FADD.FTZ R4, R0, 1 ;  /* 0x3f80000000040421 */ /* 0x000fe20000010000 */
[----:B------:R-:W-:Y:S06]  /*03c0*/  @P0 BRA `(.L_x_8) ;  /* 0x00000000002c0947 */ /* 0x000fec0003800000 */
[----:B------:R-:W-:-:S13]  /*03d0*/  FSETP.NEU.FTZ.AND P0, PT, |R0|, +INF , PT ;  /* 0x7f8000000000780b */ /* 0x000fda0003f1d200 */
[----:B------:R-:W-:Y:S01]  /*03e0*/  @!P0 MOV R4, R0 ;  /* 0x0000000000048202 */ /* 0x000fe20000000f00 */
[----:B------:R-:W-:Y:S06]  /*03f0*/  @!P0 BRA `(.L_x_8) ;  /* 0x0000000000208947 */ /* 0x000fec0003800000 */
[----:B------:R-:W-:-:S04]  /*0400*/  FFMA R0, R0, 1.84467440737095516160e+19, RZ ;  /* 0x5f80000000007823 */ /* 0x000fc800000000ff */
[----:B------:R-:W0:Y:S02]  /*0410*/  MUFU.RSQ R5, R0 ;  /* 0x0000000000057308 */ /* 0x000e240000001400 */
[----:B0-----:R-:W-:Y:S01]  /*0420*/  FMUL.FTZ R7, R0, R5 ;  /* 0x0000000500077220 */ /* 0x001fe20000410000 */
[----:B------:R-:W-:-:S03]  /*0430*/  FMUL.FTZ R5, R5, 0.5 ;  /* 0x3f00000005057820 */ /* 0x000fc60000410000 */
[----:B------:R-:W-:-:S04]  /*0440*/  FADD.FTZ R4, -R7, -RZ ;  /* 0x800000ff07047221 */ /* 0x000fc80000010100 */
[----:B------:R-:W-:-:S04]  /*0450*/  FFMA R4, R7, R4, R0 ;  /* 0x0000000407047223 */ /* 0x000fc80000000000 */
[----:B------:R-:W-:-:S04]  /*0460*/  FFMA R4, R4, R5, R7 ;  /* 0x0000000504047223 */ /* 0x000fc80000000007 */
[----:B------:R-:W-:-:S07]  /*0470*/  FMUL.FTZ R4, R4, 2.3283064365386962891e-10 ;  /* 0x2f80000004047820 */ /* 0x000fce0000410000 */
.L_x_8:
[----:B------:R-:W-:Y:S02]  /*0480*/  HFMA2 R5, -RZ, RZ, 0, 0 ;  /* 0x00000000ff057431 */ /* 0x000fe400000001ff */
[----:B------:R-:W-:Y:S01]  /*0490*/  IMAD.MOV.U32 R0, RZ, RZ, R4 ;  /* 0x000000ffff007224 */ /* 0x000fe200078e0004 */
[----:B------:R-:W-:-:S04]  /*04a0*/  MOV R4, R8 ;  /* 0x0000000800047202 */ /* 0x000fc80000000f00 */
[----:B------:R-:W-:Y:S05]  /*04b0*/  RET.REL.NODEC R4 `(_Z10primeSievePii) ;  /* 0xfffffff804d07950 */ /* 0x000fea0003c3ffff */
.L_x_9:
[----:B------:R-:W-:-:S00]  /*04c0*/  BRA `(.L_x_9) ;  /* 0xfffffffc00fc7947 */ /* 0x000fc0000383ffff */
[----:B------:R-:W-:-:S00]  /*04d0*/  NOP ;  /* 0x0000000000007918 */ /* 0x000fc00000000000 */
        /* <DEDUP_REMOVED lines=10> */
.L_x_10:


//--------------------- .nv.shared.reserved.0     --------------------------
	.section	.nv.shared.reserved.0,"aw",@nobits
	.weak		__nv_reservedSMEM_offset_0_alias
	.size		__nv_reservedSMEM_offset_0_alias, 0, 64
	.other		__nv_reservedSMEM_offset_0_alias,@"STO_CUDA_RESERVED_SHARED STV_DEFAULT"
__nv_reservedSMEM_offset_0_alias:
	.zero		0
	.zero		64


//--------------------- .nv.constant0._Z10primeSievePii --------------------------
	.section	.nv.constant0._Z10primeSievePii,"a",@progbits
	.sectionflags	@""
	.align	4
.nv.constant0._Z10primeSievePii:
	.zero		908


//--------------------- SYMBOLS --------------------------

	.type		.nv.reservedSmem.offset0,@object
	.size		.nv.reservedSmem.offset0,0x4
